//
// Generated by NVIDIA NVVM Compiler
//
// Compiler Build ID: CL-36424714
// Cuda compilation tools, release 13.0, V13.0.88
// Based on NVVM 20.0.0
//

.version 9.0
.target sm_100
.address_size 64

	// .globl	_Z14printThreadIdsv
.extern .func  (.param .b32 func_retval0) vprintf
(
	.param .b64 vprintf_param_0,
	.param .b64 vprintf_param_1
)
;
.global .align 1 .b8 $str[55] = {84, 104, 114, 101, 97, 100, 73, 100, 120, 46, 120, 32, 61, 32, 37, 100, 44, 32, 84, 104, 114, 101, 97, 100, 73, 100, 120, 46, 121, 32, 61, 32, 37, 100, 44, 32, 84, 104, 114, 101, 97, 100, 73, 100, 120, 46, 122, 32, 61, 32, 37, 100, 32, 10};

.visible .entry _Z14printThreadIdsv()
{
	.local .align 8 .b8 	__local_depot0[16];
	.reg .b64 	%SP;
	.reg .b64 	%SPL;
	.reg .b32 	%r<6>;
	.reg .b64 	%rd<5>;

	mov.u64 	%SPL, __local_depot0;
	cvta.local.u64 	%SP, %SPL;
	add.u64 	%rd1, %SP, 0;
	add.u64 	%rd2, %SPL, 0;
	mov.u32 	%r1, %tid.x;
	mov.u32 	%r2, %tid.y;
	mov.u32 	%r3, %tid.z;
	st.local.v2.u32 	[%rd2], {%r1, %r2};
	st.local.u32 	[%rd2+8], %r3;
	mov.u64 	%rd3, $str;
	cvta.global.u64 	%rd4, %rd3;
	{ // callseq 0, 0
	.param .b64 param0;
	st.param.b64 	[param0], %rd4;
	.param .b64 param1;
	st.param.b64 	[param1], %rd1;
	.param .b32 retval0;
	call.uni (retval0), 
	vprintf, 
	(
	param0, 
	param1
	);
	ld.param.b32 	%r4, [retval0];
	} // callseq 0
	ret;

}


// ===== COMPILED SASS (sm_100) =====

	.target	sm_100

	.elftype	@"ET_EXEC"


//--------------------- .note.nv.tkinfo           --------------------------
	.section	.note.nv.tkinfo,"",@"SHT_NOTE"
	.sectionflags	@"SHF_NOTE_NV_TKINFO"
	.tkinfo
        /*0018*/ 	.word	0x00000002
        /*0030*/ 	.string	""
        /*0030*/ 	.string	"ptxas"
        /*0030*/ 	.string	"Cuda compilation tools, release 13.0, V13.0.88"
        /*0030*/ 	.string	"Build cuda_13.0.r13.0/compiler.36424714_0"
        /*0030*/ 	.string	"-arch sm_100 -m 64 "



//--------------------- .note.nv.cuinfo           --------------------------
	.section	.note.nv.cuinfo,"",@"SHT_NOTE"
	.sectionflags	@"SHF_NOTE_NV_CUINFO"
        /*0018*/ 	.short	0x0002
        /*001a*/ 	.short	0x0064
        /*001c*/ 	.short	0x0082
	.zero		2


//--------------------- .nv.info                  --------------------------
	.section	.nv.info,"",@"SHT_CUDA_INFO"
	.align	4


	//----- nvinfo : EIATTR_REGCOUNT
	.align		4
        /*0000*/ 	.byte	0x04, 0x2f
        /*0002*/ 	.short	(.L_2 - .L_1)
	.align		4
.L_1:
        /*0004*/ 	.word	index@(_Z14printThreadIdsv)
        /*0008*/ 	.word	0x00000018


	//----- nvinfo : EIATTR_FRAME_SIZE
	.align		4
.L_2:
        /*000c*/ 	.byte	0x04, 0x11
        /*000e*/ 	.short	(.L_4 - .L_3)
	.align		4
.L_3:
        /*0010*/ 	.word	index@(_Z14printThreadIdsv)
        /*0014*/ 	.word	0x00000010


	//----- nvinfo : EIATTR_MIN_STACK_SIZE
	.align		4
.L_4:
        /*0018*/ 	.byte	0x04, 0x12
        /*001a*/ 	.short	(.L_6 - .L_5)
	.align		4
.L_5:
        /*001c*/ 	.word	index@(_Z14printThreadIdsv)
        /*0020*/ 	.word	0x00000010
.L_6:


//--------------------- .nv.compat                --------------------------
	.section	.nv.compat,"",@"SHT_CUDA_COMPAT_INFO"
	.align	4
        /*0000*/ 	.byte	0x02, 0x09, 0x00, 0x00, 0x02, 0x02, 0x01, 0x00, 0x02, 0x05, 0x05, 0x00, 0x03, 0x07, 0x01, 0x01
        /*0010*/ 	.byte	0x02, 0x03, 0x00, 0x00, 0x02, 0x06, 0x01, 0x00, 0x04, 0x0b, 0x08, 0x00, 0x09, 0x00, 0x00, 0x00
        /*0020*/ 	.byte	0x00, 0x00, 0x00, 0x00


//--------------------- .nv.info._Z14printThreadIdsv --------------------------
	.section	.nv.info._Z14printThreadIdsv,"",@"SHT_CUDA_INFO"
	.sectionflags	@""
	.align	4


	//----- nvinfo : EIATTR_CUDA_API_VERSION
	.align		4
        /*0000*/ 	.byte	0x04, 0x37
        /*0002*/ 	.short	(.L_8 - .L_7)
.L_7:
        /*0004*/ 	.word	0x00000082


	//----- nvinfo : EIATTR_SPARSE_MMA_MASK
	.align		4
.L_8:
        /*0008*/ 	.byte	0x03, 0x50
        /*000a*/ 	.short	0x0000


	//----- nvinfo : EIATTR_MAXREG_COUNT
	.align		4
        /*000c*/ 	.byte	0x03, 0x1b
        /*000e*/ 	.short	0x00ff


	//----- nvinfo : EIATTR_EXTERNS
	.align		4
        /*0010*/ 	.byte	0x04, 0x0f
        /*0012*/ 	.short	(.L_10 - .L_9)


	//   ....[0]....
	.align		4
.L_9:
        /*0014*/ 	.word	index@(vprintf)


	//----- nvinfo : EIATTR_MERCURY_ISA_VERSION
	.align		4
.L_10:
        /*0018*/ 	.byte	0x03, 0x5f
        /*001a*/ 	.short	0x0101


	//----- nvinfo : EIATTR_VRC_CTA_INIT_COUNT
	.align		4
        /*001c*/ 	.byte	0x02, 0x4a
	.zero		1
	.zero		1


	//----- nvinfo : EIATTR_SYSCALL_OFFSETS
	.align		4
        /*0020*/ 	.byte	0x04, 0x46
        /*0022*/ 	.short	(.L_12 - .L_11)


	//   ....[0]....
.L_11:
        /*0024*/ 	.word	0x00000110


	//----- nvinfo : EIATTR_EXIT_INSTR_OFFSETS
	.align		4
.L_12:
        /*0028*/ 	.byte	0x04, 0x1c
        /*002a*/ 	.short	(.L_14 - .L_13)


	//   ....[0]....
.L_13:
        /*002c*/ 	.word	0x00000120


	//----- nvinfo : EIATTR_SW_WAR
	.align		4
.L_14:
        /*0030*/ 	.byte	0x04, 0x36
        /*0032*/ 	.short	(.L_16 - .L_15)
.L_15:
        /*0034*/ 	.word	0x00000008
.L_16:


//--------------------- .nv.callgraph             --------------------------
	.section	.nv.callgraph,"",@"SHT_CUDA_CALLGRAPH"
	.align	4
	.sectionentsize	8
	.align		4
        /*0000*/ 	.word	0x00000000
	.align		4
        /*0004*/ 	.word	0xffffffff
	.align		4
        /*0008*/ 	.word	index@(_Z14printThreadIdsv)
	.align		4
        /*000c*/ 	.word	index@(vprintf)
	.align		4
        /*0010*/ 	.word	0x00000000
	.align		4
        /*0014*/ 	.word	0xfffffffe
	.align		4
        /*0018*/ 	.word	0x00000000
	.align		4
        /*001c*/ 	.word	0xfffffffd
	.align		4
        /*0020*/ 	.word	0x00000000
	.align		4
        /*0024*/ 	.word	0xfffffffc


//--------------------- .nv.constant4             --------------------------
	.section	.nv.constant4,"a",@progbits
	.align	8
	.align		8
.nv.constant4:
        /*0000*/ 	.dword	vprintf
	.align		8
        /*0008*/ 	.dword	$str


//--------------------- .text._Z14printThreadIdsv --------------------------
	.section	.text._Z14printThreadIdsv,"ax",@progbits
	.align	128
        .global         _Z14printThreadIdsv
        .type           _Z14printThreadIdsv,@function
        .size           _Z14printThreadIdsv,(.L_x_2 - _Z14printThreadIdsv)
        .other          _Z14printThreadIdsv,@"STO_CUDA_ENTRY STV_DEFAULT"
_Z14printThreadIdsv:
.text._Z14printThreadIdsv:
[----:B------:R-:W0:Y:S01]  /*0000*/  LDC R1, c[0x0][0x37c] ;  /* 0x0000df00ff017b82 */ /* 0x000e220000000800 */
[----:B------:R-:W1:Y:S01]  /*0010*/  S2R R8, SR_TID.X ;  /* 0x0000000000087919 */ /* 0x000e620000002100 */
[----:B0-----:R-:W-:Y:S01]  /*0020*/  VIADD R1, R1, 0xfffffff0 ;  /* 0xfffffff001017836 */ /* 0x001fe20000000000 */
[----:B------:R-:W-:Y:S01]  /*0030*/  MOV R0, 0x0 ;  /* 0x0000000000007802 */ /* 0x000fe20000000f00 */
[----:B------:R-:W0:Y:S01]  /*0040*/  LDCU UR4, c[0x0][0x2f8] ;  /* 0x00005f00ff0477ac */ /* 0x000e220008000800 */
[----:B------:R-:W1:Y:S03]  /*0050*/  S2R R9, SR_TID.Y ;  /* 0x0000000000097919 */ /* 0x000e660000002200 */
[----:B------:R2:W3:Y:S01]  /*0060*/  LDC.64 R2, c[0x4][R0] ;  /* 0x0100000000027b82 */ /* 0x0004e20000000a00 */
[----:B------:R-:W4:Y:S01]  /*0070*/  LDCU.64 UR6, c[0x4][0x8] ;  /* 0x01000100ff0677ac */ /* 0x000f220008000a00 */
[----:B------:R-:W5:Y:S01]  /*0080*/  S2R R10, SR_TID.Z ;  /* 0x00000000000a7919 */ /* 0x000f620000002300 */
[----:B------:R-:W2:Y:S01]  /*0090*/  LDCU UR5, c[0x0][0x2fc] ;  /* 0x00005f80ff0577ac */ /* 0x000ea20008000800 */
[----:B0-----:R-:W-:Y:S01]  /*00a0*/  IADD3 R6, P0, PT, R1, UR4, RZ ;  /* 0x0000000401067c10 */ /* 0x001fe2000ff1e0ff */
[----:B----4-:R-:W-:Y:S01]  /*00b0*/  IMAD.U32 R4, RZ, RZ, UR6 ;  /* 0x00000006ff047e24 */ /* 0x010fe2000f8e00ff */
[----:B------:R-:W-:-:S03]  /*00c0*/  MOV R5, UR7 ;  /* 0x0000000700057c02 */ /* 0x000fc60008000f00 */
[----:B--2---:R-:W-:Y:S01]  /*00d0*/  IMAD.X R7, RZ, RZ, UR5, P0 ;  /* 0x00000005ff077e24 */ /* 0x004fe200080e06ff */
[----:B-1----:R0:W-:Y:S04]  /*00e0*/  STL.64 [R1], R8 ;  /* 0x0000000801007387 */ /* 0x0021e80000100a00 */
[----:B-----5:R0:W-:Y:S03]  /*00f0*/  STL [R1+0x8], R10 ;  /* 0x0000080a01007387 */ /* 0x0201e60000100800 */
[----:B------:R-:W-:-:S07]  /*0100*/  LEPC R20, `(.L_x_0) ;  /* 0x000000001014794e */ /* 0x000fce0000000000 */
[----:B0--3--:R-:W-:Y:S05]  /*0110*/  CALL.ABS.NOINC R2 ;  /* 0x0000000002007343 */ /* 0x009fea0003c00000 */
.L_x_0:
[----:B------:R-:W-:Y:S05]  /*0120*/  EXIT ;  /* 0x000000000000794d */ /* 0x000fea0003800000 */
.L_x_1:
[----:B------:R-:W-:-:S00]  /*0130*/  BRA `(.L_x_1) ;  /* 0xfffffffc00fc7947 */ /* 0x000fc0000383ffff */
[----:B------:R-:W-:-:S00]  /*0140*/  NOP ;  /* 0x0000000000007918 */ /* 0x000fc00000000000 */
        /* <DEDUP_REMOVED lines=11> */
.L_x_2:


//--------------------- .nv.global.init           --------------------------
	.section	.nv.global.init,"aw",@progbits
.nv.global.init:
	.type		$str,@object
	.size		$str,(.L_0 - $str)
$str:
        /*0000*/ 	.byte	0x54, 0x68, 0x72, 0x65, 0x61, 0x64, 0x49, 0x64, 0x78, 0x2e, 0x78, 0x20, 0x3d, 0x20, 0x25, 0x64
        /*0010*/ 	.byte	0x2c, 0x20, 0x54, 0x68, 0x72, 0x65, 0x61, 0x64, 0x49, 0x64, 0x78, 0x2e, 0x79, 0x20, 0x3d, 0x20
        /*0020*/ 	.byte	0x25, 0x64, 0x2c, 0x20, 0x54, 0x68, 0x72, 0x65, 0x61, 0x64, 0x49, 0x64, 0x78, 0x2e, 0x7a, 0x20
        /*0030*/ 	.byte	0x3d, 0x20, 0x25, 0x64, 0x20, 0x0a, 0x00
.L_0:


//--------------------- .nv.shared.reserved.0     --------------------------
	.section	.nv.shared.reserved.0,"aw",@nobits
	.weak		__nv_reservedSMEM_offset_0_alias
	.size		__nv_reservedSMEM_offset_0_alias, 0, 64
	.other		__nv_reservedSMEM_offset_0_alias,@"STO_CUDA_RESERVED_SHARED STV_DEFAULT"
__nv_reservedSMEM_offset_0_alias:
	.zero		0
	.zero		64


//--------------------- .nv.constant0._Z14printThreadIdsv --------------------------
	.section	.nv.constant0._Z14printThreadIdsv,"a",@progbits
	.sectionflags	@""
	.align	4
.nv.constant0._Z14printThreadIdsv:
	.zero		896


//--------------------- SYMBOLS --------------------------

	.type		.nv.reservedSmem.offset0,@object
	.size		.nv.reservedSmem.offset0,0x4
	.type		vprintf,@function
